//
// Generated by NVIDIA NVVM Compiler
//
// Compiler Build ID: CL-36424714
// Cuda compilation tools, release 13.0, V13.0.88
// Based on NVVM 20.0.0
//

.version 9.0
.target sm_100
.address_size 64

	// .globl	_Z16matrix_transposePi
// _ZZ16matrix_transposePiE13shared_matrix has been demoted

.visible .entry _Z16matrix_transposePi(
	.param .u64 .ptr .align 1 _Z16matrix_transposePi_param_0
)
{
	.reg .b32 	%r<19>;
	.reg .b64 	%rd<5>;
	// demoted variable
	.shared .align 4 .b8 _ZZ16matrix_transposePiE13shared_matrix[36];
	ld.param.u64 	%rd1, [_Z16matrix_transposePi_param_0];
	cvta.to.global.u64 	%rd2, %rd1;
	mov.u32 	%r1, %ctaid.x;
	mov.u32 	%r2, %ntid.x;
	mov.u32 	%r3, %tid.x;
	mad.lo.s32 	%r4, %r1, %r2, %r3;
	mul.wide.s32 	%rd3, %r4, 4;
	add.s64 	%rd4, %rd2, %rd3;
	ld.global.u32 	%r5, [%rd4];
	mov.u32 	%r6, _ZZ16matrix_transposePiE13shared_matrix;
	mul.hi.s32 	%r7, %r4, 1431655766;
	shr.u32 	%r8, %r7, 31;
	add.s32 	%r9, %r7, %r8;
	mad.lo.s32 	%r10, %r9, 12, %r6;
	mul.lo.s32 	%r11, %r9, 3;
	sub.s32 	%r12, %r4, %r11;
	shl.b32 	%r13, %r12, 2;
	add.s32 	%r14, %r10, %r13;
	st.shared.u32 	[%r14], %r5;
	bar.sync 	0;
	mad.lo.s32 	%r15, %r12, 12, %r6;
	shl.b32 	%r16, %r9, 2;
	add.s32 	%r17, %r15, %r16;
	ld.shared.u32 	%r18, [%r17];
	st.global.u32 	[%rd4], %r18;
	ret;

}


// ===== COMPILED SASS (sm_100) =====

	.target	sm_100

	.elftype	@"ET_EXEC"


//--------------------- .note.nv.tkinfo           --------------------------
	.section	.note.nv.tkinfo,"",@"SHT_NOTE"
	.sectionflags	@"SHF_NOTE_NV_TKINFO"
	.tkinfo
        /*0018*/ 	.word	0x00000002
        /*0030*/ 	.string	""
        /*0030*/ 	.string	"ptxas"
        /*0030*/ 	.string	"Cuda compilation tools, release 13.0, V13.0.88"
        /*0030*/ 	.string	"Build cuda_13.0.r13.0/compiler.36424714_0"
        /*0030*/ 	.string	"-arch sm_100 -m 64 "



//--------------------- .note.nv.cuinfo           --------------------------
	.section	.note.nv.cuinfo,"",@"SHT_NOTE"
	.sectionflags	@"SHF_NOTE_NV_CUINFO"
        /*0018*/ 	.short	0x0002
        /*001a*/ 	.short	0x0064
        /*001c*/ 	.short	0x0082
	.zero		2


//--------------------- .nv.info                  --------------------------
	.section	.nv.info,"",@"SHT_CUDA_INFO"
	.align	4


	//----- nvinfo : EIATTR_REGCOUNT
	.align		4
        /*0000*/ 	.byte	0x04, 0x2f
        /*0002*/ 	.short	(.L_1 - .L_0)
	.align		4
.L_0:
        /*0004*/ 	.word	index@(_Z16matrix_transposePi)
        /*0008*/ 	.word	0x0000000c


	//----- nvinfo : EIATTR_FRAME_SIZE
	.align		4
.L_1:
        /*000c*/ 	.byte	0x04, 0x11
        /*000e*/ 	.short	(.L_3 - .L_2)
	.align		4
.L_2:
        /*0010*/ 	.word	index@(_Z16matrix_transposePi)
        /*0014*/ 	.word	0x00000000


	//----- nvinfo : EIATTR_MIN_STACK_SIZE
	.align		4
.L_3:
        /*0018*/ 	.byte	0x04, 0x12
        /*001a*/ 	.short	(.L_5 - .L_4)
	.align		4
.L_4:
        /*001c*/ 	.word	index@(_Z16matrix_transposePi)
        /*0020*/ 	.word	0x00000000
.L_5:


//--------------------- .nv.compat                --------------------------
	.section	.nv.compat,"",@"SHT_CUDA_COMPAT_INFO"
	.align	4
        /*0000*/ 	.byte	0x02, 0x09, 0x00, 0x00, 0x02, 0x02, 0x01, 0x00, 0x02, 0x05, 0x05, 0x00, 0x03, 0x07, 0x01, 0x01
        /*0010*/ 	.byte	0x02, 0x03, 0x00, 0x00, 0x02, 0x06, 0x01, 0x00, 0x04, 0x0b, 0x08, 0x00, 0x09, 0x00, 0x00, 0x00
        /*0020*/ 	.byte	0x00, 0x00, 0x00, 0x00


//--------------------- .nv.info._Z16matrix_transposePi --------------------------
	.section	.nv.info._Z16matrix_transposePi,"",@"SHT_CUDA_INFO"
	.sectionflags	@""
	.align	4


	//----- nvinfo : EIATTR_CUDA_API_VERSION
	.align		4
        /*0000*/ 	.byte	0x04, 0x37
        /*0002*/ 	.short	(.L_7 - .L_6)
.L_6:
        /*0004*/ 	.word	0x00000082


	//----- nvinfo : EIATTR_KPARAM_INFO
	.align		4
.L_7:
        /*0008*/ 	.byte	0x04, 0x17
        /*000a*/ 	.short	(.L_9 - .L_8)
.L_8:
        /*000c*/ 	.word	0x00000000
        /*0010*/ 	.short	0x0000
        /*0012*/ 	.short	0x0000
        /*0014*/ 	.byte	0x00, 0xf5, 0x21, 0x00


	//----- nvinfo : EIATTR_SPARSE_MMA_MASK
	.align		4
.L_9:
        /*0018*/ 	.byte	0x03, 0x50
        /*001a*/ 	.short	0x0000


	//----- nvinfo : EIATTR_MAXREG_COUNT
	.align		4
        /*001c*/ 	.byte	0x03, 0x1b
        /*001e*/ 	.short	0x00ff


	//----- nvinfo : EIATTR_NUM_BARRIERS
	.align		4
        /*0020*/ 	.byte	0x02, 0x4c
        /*0022*/ 	.byte	0x01
	.zero		1


	//----- nvinfo : EIATTR_MERCURY_ISA_VERSION
	.align		4
        /*0024*/ 	.byte	0x03, 0x5f
        /*0026*/ 	.short	0x0101


	//----- nvinfo : EIATTR_VRC_CTA_INIT_COUNT
	.align		4
        /*0028*/ 	.byte	0x02, 0x4a
	.zero		1
	.zero		1


	//----- nvinfo : EIATTR_EXIT_INSTR_OFFSETS
	.align		4
        /*002c*/ 	.byte	0x04, 0x1c
        /*002e*/ 	.short	(.L_11 - .L_10)


	//   ....[0]....
.L_10:
        /*0030*/ 	.word	0x00000170


	//----- nvinfo : EIATTR_CBANK_PARAM_SIZE
	.align		4
.L_11:
        /*0034*/ 	.byte	0x03, 0x19
        /*0036*/ 	.short	0x0008


	//----- nvinfo : EIATTR_PARAM_CBANK
	.align		4
        /*0038*/ 	.byte	0x04, 0x0a
        /*003a*/ 	.short	(.L_13 - .L_12)
	.align		4
.L_12:
        /*003c*/ 	.word	index@(.nv.constant0._Z16matrix_transposePi)
        /*0040*/ 	.short	0x0380
        /*0042*/ 	.short	0x0008


	//----- nvinfo : EIATTR_SW_WAR
	.align		4
.L_13:
        /*0044*/ 	.byte	0x04, 0x36
        /*0046*/ 	.short	(.L_15 - .L_14)
.L_14:
        /*0048*/ 	.word	0x00000008
.L_15:


//--------------------- .nv.callgraph             --------------------------
	.section	.nv.callgraph,"",@"SHT_CUDA_CALLGRAPH"
	.align	4
	.sectionentsize	8
	.align		4
        /*0000*/ 	.word	0x00000000
	.align		4
        /*0004*/ 	.word	0xffffffff
	.align		4
        /*0008*/ 	.word	0x00000000
	.align		4
        /*000c*/ 	.word	0xfffffffe
	.align		4
        /*0010*/ 	.word	0x00000000
	.align		4
        /*0014*/ 	.word	0xfffffffd
	.align		4
        /*0018*/ 	.word	0x00000000
	.align		4
        /*001c*/ 	.word	0xfffffffc


//--------------------- .text._Z16matrix_transposePi --------------------------
	.section	.text._Z16matrix_transposePi,"ax",@progbits
	.align	128
        .global         _Z16matrix_transposePi
        .type           _Z16matrix_transposePi,@function
        .size           _Z16matrix_transposePi,(.L_x_1 - _Z16matrix_transposePi)
        .other          _Z16matrix_transposePi,@"STO_CUDA_ENTRY STV_DEFAULT"
_Z16matrix_transposePi:
.text._Z16matrix_transposePi:
[----:B------:R-:W-:Y:S01]  /*0000*/  LDC R1, c[0x0][0x37c] ;  /* 0x0000df00ff017b82 */ /* 0x000fe20000000800 */
[----:B------:R-:W0:Y:S07]  /*0010*/  S2R R0, SR_TID.X ;  /* 0x0000000000007919 */ /* 0x000e2e0000002100 */
[----:B------:R-:W0:Y:S01]  /*0020*/  S2UR UR6, SR_CTAID.X ;  /* 0x00000000000679c3 */ /* 0x000e220000002500 */
[----:B------:R-:W1:Y:S07]  /*0030*/  LDCU.64 UR4, c[0x0][0x358] ;  /* 0x00006b00ff0477ac */ /* 0x000e6e0008000a00 */
[----:B------:R-:W0:Y:S08]  /*0040*/  LDC R5, c[0x0][0x360] ;  /* 0x0000d800ff057b82 */ /* 0x000e300000000800 */
[----:B------:R-:W2:Y:S01]  /*0050*/  LDC.64 R2, c[0x0][0x380] ;  /* 0x0000e000ff027b82 */ /* 0x000ea20000000a00 */
[----:B0-----:R-:W-:-:S04]  /*0060*/  IMAD R5, R5, UR6, R0 ;  /* 0x0000000605057c24 */ /* 0x001fc8000f8e0200 */
[----:B--2---:R-:W-:-:S05]  /*0070*/  IMAD.WIDE R2, R5, 0x4, R2 ;  /* 0x0000000405027825 */ /* 0x004fca00078e0202 */
[----:B-1----:R-:W2:Y:S01]  /*0080*/  LDG.E R0, desc[UR4][R2.64] ;  /* 0x0000000402007981 */ /* 0x002ea2000c1e1900 */
[----:B------:R-:W-:Y:S01]  /*0090*/  IMAD.HI R6, R5, 0x55555556, RZ ;  /* 0x5555555605067827 */ /* 0x000fe200078e02ff */
[----:B------:R-:W-:Y:S01]  /*00a0*/  MOV R4, 0x400 ;  /* 0x0000040000047802 */ /* 0x000fe20000000f00 */
[----:B------:R-:W0:Y:S03]  /*00b0*/  S2R R7, SR_CgaCtaId ;  /* 0x0000000000077919 */ /* 0x000e260000008800 */
[----:B------:R-:W-:Y:S02]  /*00c0*/  LEA.HI R6, R6, R6, RZ, 0x1 ;  /* 0x0000000606067211 */ /* 0x000fe400078f08ff */
[----:B0-----:R-:W-:-:S03]  /*00d0*/  LEA R4, R7, R4, 0x18 ;  /* 0x0000000407047211 */ /* 0x001fc600078ec0ff */
[C---:B------:R-:W-:Y:S02]  /*00e0*/  IMAD R7, R6.reuse, -0x3, R5 ;  /* 0xfffffffd06077824 */ /* 0x040fe400078e0205 */
[--C-:B------:R-:W-:Y:S02]  /*00f0*/  IMAD R5, R6, 0xc, R4.reuse ;  /* 0x0000000c06057824 */ /* 0x100fe400078e0204 */
[----:B------:R-:W-:-:S03]  /*0100*/  IMAD R9, R7, 0xc, R4 ;  /* 0x0000000c07097824 */ /* 0x000fc600078e0204 */
[----:B------:R-:W-:Y:S02]  /*0110*/  LEA R5, R7, R5, 0x2 ;  /* 0x0000000507057211 */ /* 0x000fe400078e10ff */
[----:B------:R-:W-:-:S03]  /*0120*/  LEA R9, R6, R9, 0x2 ;  /* 0x0000000906097211 */ /* 0x000fc600078e10ff */
[----:B--2---:R-:W-:Y:S01]  /*0130*/  STS [R5], R0 ;  /* 0x0000000005007388 */ /* 0x004fe20000000800 */
[----:B------:R-:W-:Y:S06]  /*0140*/  BAR.SYNC.DEFER_BLOCKING 0x0 ;  /* 0x0000000000007b1d */ /* 0x000fec0000010000 */
[----:B------:R-:W0:Y:S04]  /*0150*/  LDS R9, [R9] ;  /* 0x0000000009097984 */ /* 0x000e280000000800 */
[----:B0-----:R-:W-:Y:S01]  /*0160*/  STG.E desc[UR4][R2.64], R9 ;  /* 0x0000000902007986 */ /* 0x001fe2000c101904 */
[----:B------:R-:W-:Y:S05]  /*0170*/  EXIT ;  /* 0x000000000000794d */ /* 0x000fea0003800000 */
.L_x_0:
[----:B------:R-:W-:-:S00]  /*0180*/  BRA `(.L_x_0) ;  /* 0xfffffffc00fc7947 */ /* 0x000fc0000383ffff */
[----:B------:R-:W-:-:S00]  /*0190*/  NOP ;  /* 0x0000000000007918 */ /* 0x000fc00000000000 */
        /* <DEDUP_REMOVED lines=14> */
.L_x_1:


//--------------------- .nv.shared._Z16matrix_transposePi --------------------------
	.section	.nv.shared._Z16matrix_transposePi,"aw",@nobits
	.sectionflags	@""
	.align	4
.nv.shared._Z16matrix_transposePi:
	.zero		1060


//--------------------- .nv.shared.reserved.0     --------------------------
	.section	.nv.shared.reserved.0,"aw",@nobits
	.weak		__nv_reservedSMEM_offset_0_alias
	.size		__nv_reservedSMEM_offset_0_alias, 0, 64
	.other		__nv_reservedSMEM_offset_0_alias,@"STO_CUDA_RESERVED_SHARED STV_DEFAULT"
__nv_reservedSMEM_offset_0_alias:
	.zero		0
	.zero		64


//--------------------- .nv.constant0._Z16matrix_transposePi --------------------------
	.section	.nv.constant0._Z16matrix_transposePi,"a",@progbits
	.sectionflags	@""
	.align	4
.nv.constant0._Z16matrix_transposePi:
	.zero		904


//--------------------- SYMBOLS --------------------------

	.type		.nv.reservedSmem.offset0,@object
	.size		.nv.reservedSmem.offset0,0x4
	.type		.nv.reservedSmem.cap,@object
	.size		.nv.reservedSmem.cap,0x4
